//
// Generated by NVIDIA NVVM Compiler
//
// Compiler Build ID: CL-36424714
// Cuda compilation tools, release 13.0, V13.0.88
// Based on NVVM 20.0.0
//

.version 9.0
.target sm_100
.address_size 64

	// .globl	_Z13tileMatrixMulPiS_S_ii

.visible .entry _Z13tileMatrixMulPiS_S_ii(
	.param .u64 .ptr .align 1 _Z13tileMatrixMulPiS_S_ii_param_0,
	.param .u64 .ptr .align 1 _Z13tileMatrixMulPiS_S_ii_param_1,
	.param .u64 .ptr .align 1 _Z13tileMatrixMulPiS_S_ii_param_2,
	.param .u32 _Z13tileMatrixMulPiS_S_ii_param_3,
	.param .u32 _Z13tileMatrixMulPiS_S_ii_param_4
)
{


	ret;

}


// ===== COMPILED SASS (sm_100) =====

	.target	sm_100

	.elftype	@"ET_EXEC"


//--------------------- .note.nv.tkinfo           --------------------------
	.section	.note.nv.tkinfo,"",@"SHT_NOTE"
	.sectionflags	@"SHF_NOTE_NV_TKINFO"
	.tkinfo
        /*0018*/ 	.word	0x00000002
        /*0030*/ 	.string	""
        /*0030*/ 	.string	"ptxas"
        /*0030*/ 	.string	"Cuda compilation tools, release 13.0, V13.0.88"
        /*0030*/ 	.string	"Build cuda_13.0.r13.0/compiler.36424714_0"
        /*0030*/ 	.string	"-arch sm_100 -m 64 "



//--------------------- .note.nv.cuinfo           --------------------------
	.section	.note.nv.cuinfo,"",@"SHT_NOTE"
	.sectionflags	@"SHF_NOTE_NV_CUINFO"
        /*0018*/ 	.short	0x0002
        /*001a*/ 	.short	0x0064
        /*001c*/ 	.short	0x0082
	.zero		2


//--------------------- .nv.info                  --------------------------
	.section	.nv.info,"",@"SHT_CUDA_INFO"
	.align	4


	//----- nvinfo : EIATTR_REGCOUNT
	.align		4
        /*0000*/ 	.byte	0x04, 0x2f
        /*0002*/ 	.short	(.L_1 - .L_0)
	.align		4
.L_0:
        /*0004*/ 	.word	index@(_Z13tileMatrixMulPiS_S_ii)
        /*0008*/ 	.word	0x00000004


	//----- nvinfo : EIATTR_FRAME_SIZE
	.align		4
.L_1:
        /*000c*/ 	.byte	0x04, 0x11
        /*000e*/ 	.short	(.L_3 - .L_2)
	.align		4
.L_2:
        /*0010*/ 	.word	index@(_Z13tileMatrixMulPiS_S_ii)
        /*0014*/ 	.word	0x00000000


	//----- nvinfo : EIATTR_MIN_STACK_SIZE
	.align		4
.L_3:
        /*0018*/ 	.byte	0x04, 0x12
        /*001a*/ 	.short	(.L_5 - .L_4)
	.align		4
.L_4:
        /*001c*/ 	.word	index@(_Z13tileMatrixMulPiS_S_ii)
        /*0020*/ 	.word	0x00000000
.L_5:


//--------------------- .nv.compat                --------------------------
	.section	.nv.compat,"",@"SHT_CUDA_COMPAT_INFO"
	.align	4
        /*0000*/ 	.byte	0x02, 0x09, 0x00, 0x00, 0x02, 0x02, 0x01, 0x00, 0x02, 0x05, 0x05, 0x00, 0x03, 0x07, 0x01, 0x01
        /*0010*/ 	.byte	0x02, 0x03, 0x00, 0x00, 0x02, 0x06, 0x01, 0x00, 0x04, 0x0b, 0x08, 0x00, 0x09, 0x00, 0x00, 0x00
        /*0020*/ 	.byte	0x00, 0x00, 0x00, 0x00


//--------------------- .nv.info._Z13tileMatrixMulPiS_S_ii --------------------------
	.section	.nv.info._Z13tileMatrixMulPiS_S_ii,"",@"SHT_CUDA_INFO"
	.sectionflags	@""
	.align	4


	//----- nvinfo : EIATTR_CUDA_API_VERSION
	.align		4
        /*0000*/ 	.byte	0x04, 0x37
        /*0002*/ 	.short	(.L_7 - .L_6)
.L_6:
        /*0004*/ 	.word	0x00000082


	//----- nvinfo : EIATTR_KPARAM_INFO
	.align		4
.L_7:
        /*0008*/ 	.byte	0x04, 0x17
        /*000a*/ 	.short	(.L_9 - .L_8)
.L_8:
        /*000c*/ 	.word	0x00000000
        /*0010*/ 	.short	0x0004
        /*0012*/ 	.short	0x001c
        /*0014*/ 	.byte	0x00, 0xf0, 0x11, 0x00


	//----- nvinfo : EIATTR_KPARAM_INFO
	.align		4
.L_9:
        /*0018*/ 	.byte	0x04, 0x17
        /*001a*/ 	.short	(.L_11 - .L_10)
.L_10:
        /*001c*/ 	.word	0x00000000
        /*0020*/ 	.short	0x0003
        /*0022*/ 	.short	0x0018
        /*0024*/ 	.byte	0x00, 0xf0, 0x11, 0x00


	//----- nvinfo : EIATTR_KPARAM_INFO
	.align		4
.L_11:
        /*0028*/ 	.byte	0x04, 0x17
        /*002a*/ 	.short	(.L_13 - .L_12)
.L_12:
        /*002c*/ 	.word	0x00000000
        /*0030*/ 	.short	0x0002
        /*0032*/ 	.short	0x0010
        /*0034*/ 	.byte	0x00, 0xf5, 0x21, 0x00


	//----- nvinfo : EIATTR_KPARAM_INFO
	.align		4
.L_13:
        /*0038*/ 	.byte	0x04, 0x17
        /*003a*/ 	.short	(.L_15 - .L_14)
.L_14:
        /*003c*/ 	.word	0x00000000
        /*0040*/ 	.short	0x0001
        /*0042*/ 	.short	0x0008
        /*0044*/ 	.byte	0x00, 0xf5, 0x21, 0x00


	//----- nvinfo : EIATTR_KPARAM_INFO
	.align		4
.L_15:
        /*0048*/ 	.byte	0x04, 0x17
        /*004a*/ 	.short	(.L_17 - .L_16)
.L_16:
        /*004c*/ 	.word	0x00000000
        /*0050*/ 	.short	0x0000
        /*0052*/ 	.short	0x0000
        /*0054*/ 	.byte	0x00, 0xf5, 0x21, 0x00


	//----- nvinfo : EIATTR_SPARSE_MMA_MASK
	.align		4
.L_17:
        /*0058*/ 	.byte	0x03, 0x50
        /*005a*/ 	.short	0x0000


	//----- nvinfo : EIATTR_MAXREG_COUNT
	.align		4
        /*005c*/ 	.byte	0x03, 0x1b
        /*005e*/ 	.short	0x00ff


	//----- nvinfo : EIATTR_MERCURY_ISA_VERSION
	.align		4
        /*0060*/ 	.byte	0x03, 0x5f
        /*0062*/ 	.short	0x0101


	//----- nvinfo : EIATTR_VRC_CTA_INIT_COUNT
	.align		4
        /*0064*/ 	.byte	0x02, 0x4a
	.zero		1
	.zero		1


	//----- nvinfo : EIATTR_EXIT_INSTR_OFFSETS
	.align		4
        /*0068*/ 	.byte	0x04, 0x1c
        /*006a*/ 	.short	(.L_19 - .L_18)


	//   ....[0]....
.L_18:
        /*006c*/ 	.word	0x00000010


	//----- nvinfo : EIATTR_CBANK_PARAM_SIZE
	.align		4
.L_19:
        /*0070*/ 	.byte	0x03, 0x19
        /*0072*/ 	.short	0x0020


	//----- nvinfo : EIATTR_PARAM_CBANK
	.align		4
        /*0074*/ 	.byte	0x04, 0x0a
        /*0076*/ 	.short	(.L_21 - .L_20)
	.align		4
.L_20:
        /*0078*/ 	.word	index@(.nv.constant0._Z13tileMatrixMulPiS_S_ii)
        /*007c*/ 	.short	0x0380
        /*007e*/ 	.short	0x0020


	//----- nvinfo : EIATTR_SW_WAR
	.align		4
.L_21:
        /*0080*/ 	.byte	0x04, 0x36
        /*0082*/ 	.short	(.L_23 - .L_22)
.L_22:
        /*0084*/ 	.word	0x00000008
.L_23:


//--------------------- .nv.callgraph             --------------------------
	.section	.nv.callgraph,"",@"SHT_CUDA_CALLGRAPH"
	.align	4
	.sectionentsize	8
	.align		4
        /*0000*/ 	.word	0x00000000
	.align		4
        /*0004*/ 	.word	0xffffffff
	.align		4
        /*0008*/ 	.word	0x00000000
	.align		4
        /*000c*/ 	.word	0xfffffffe
	.align		4
        /*0010*/ 	.word	0x00000000
	.align		4
        /*0014*/ 	.word	0xfffffffd
	.align		4
        /*0018*/ 	.word	0x00000000
	.align		4
        /*001c*/ 	.word	0xfffffffc


//--------------------- .text._Z13tileMatrixMulPiS_S_ii --------------------------
	.section	.text._Z13tileMatrixMulPiS_S_ii,"ax",@progbits
	.align	128
        .global         _Z13tileMatrixMulPiS_S_ii
        .type           _Z13tileMatrixMulPiS_S_ii,@function
        .size           _Z13tileMatrixMulPiS_S_ii,(.L_x_1 - _Z13tileMatrixMulPiS_S_ii)
        .other          _Z13tileMatrixMulPiS_S_ii,@"STO_CUDA_ENTRY STV_DEFAULT"
_Z13tileMatrixMulPiS_S_ii:
.text._Z13tileMatrixMulPiS_S_ii:
[----:B------:R-:W-:Y:S01]  /*0000*/  LDC R1, c[0x0][0x37c] ;  /* 0x0000df00ff017b82 */ /* 0x000fe20000000800 */
[----:B------:R-:W-:Y:S05]  /*0010*/  EXIT ;  /* 0x000000000000794d */ /* 0x000fea0003800000 */
.L_x_0:
[----:B------:R-:W-:-:S00]  /*0020*/  BRA `(.L_x_0) ;  /* 0xfffffffc00fc7947 */ /* 0x000fc0000383ffff */
[----:B------:R-:W-:-:S00]  /*0030*/  NOP ;  /* 0x0000000000007918 */ /* 0x000fc00000000000 */
        /* <DEDUP_REMOVED lines=12> */
.L_x_1:


//--------------------- .nv.shared.reserved.0     --------------------------
	.section	.nv.shared.reserved.0,"aw",@nobits
	.weak		__nv_reservedSMEM_offset_0_alias
	.size		__nv_reservedSMEM_offset_0_alias, 0, 64
	.other		__nv_reservedSMEM_offset_0_alias,@"STO_CUDA_RESERVED_SHARED STV_DEFAULT"
__nv_reservedSMEM_offset_0_alias:
	.zero		0
	.zero		64


//--------------------- .nv.constant0._Z13tileMatrixMulPiS_S_ii --------------------------
	.section	.nv.constant0._Z13tileMatrixMulPiS_S_ii,"a",@progbits
	.sectionflags	@""
	.align	4
.nv.constant0._Z13tileMatrixMulPiS_S_ii:
	.zero		928


//--------------------- SYMBOLS --------------------------

	.type		.nv.reservedSmem.offset0,@object
	.size		.nv.reservedSmem.offset0,0x4
